//
// Generated by NVIDIA NVVM Compiler
//
// Compiler Build ID: CL-36424714
// Cuda compilation tools, release 13.0, V13.0.88
// Based on NVVM 20.0.0
//

.version 9.0
.target sm_100
.address_size 64

	// .globl	_Z3firPiS_
.const .align 4 .b8 C[20] = {1, 0, 0, 0, 254, 255, 255, 255, 4, 0, 0, 0, 254, 255, 255, 255, 1};
// _ZZ8fir_fastPiS_E4tmpD has been demoted
// _ZZ8fir_fastPiS_E4tmpC has been demoted
// _ZZ8fir_fastPiS_E4tmpO has been demoted

.visible .entry _Z3firPiS_(
	.param .u64 .ptr .align 1 _Z3firPiS__param_0,
	.param .u64 .ptr .align 1 _Z3firPiS__param_1
)
{
	.reg .b32 	%r<21>;
	.reg .b64 	%rd<8>;

	ld.param.u64 	%rd1, [_Z3firPiS__param_0];
	ld.param.u64 	%rd2, [_Z3firPiS__param_1];
	cvta.to.global.u64 	%rd3, %rd2;
	mov.u32 	%r1, %tid.x;
	mov.u32 	%r2, %ctaid.x;
	mov.u32 	%r3, %ntid.x;
	mad.lo.s32 	%r4, %r2, %r3, %r1;
	mul.wide.s32 	%rd4, %r4, 4;
	add.s64 	%rd5, %rd3, %rd4;
	mov.b32 	%r5, 0;
	st.global.u32 	[%rd5], %r5;
	cvta.to.global.u64 	%rd6, %rd1;
	ld.const.u32 	%r6, [C];
	add.s64 	%rd7, %rd6, %rd4;
	ld.global.u32 	%r7, [%rd7];
	mul.lo.s32 	%r8, %r7, %r6;
	st.global.u32 	[%rd5], %r8;
	ld.const.u32 	%r9, [C+4];
	ld.global.u32 	%r10, [%rd7+4];
	mad.lo.s32 	%r11, %r10, %r9, %r8;
	st.global.u32 	[%rd5], %r11;
	ld.const.u32 	%r12, [C+8];
	ld.global.u32 	%r13, [%rd7+8];
	mad.lo.s32 	%r14, %r13, %r12, %r11;
	st.global.u32 	[%rd5], %r14;
	ld.const.u32 	%r15, [C+12];
	ld.global.u32 	%r16, [%rd7+12];
	mad.lo.s32 	%r17, %r16, %r15, %r14;
	st.global.u32 	[%rd5], %r17;
	ld.const.u32 	%r18, [C+16];
	ld.global.u32 	%r19, [%rd7+16];
	mad.lo.s32 	%r20, %r19, %r18, %r17;
	st.global.u32 	[%rd5], %r20;
	ret;

}
	// .globl	_Z8fir_fastPiS_
.visible .entry _Z8fir_fastPiS_(
	.param .u64 .ptr .align 1 _Z8fir_fastPiS__param_0,
	.param .u64 .ptr .align 1 _Z8fir_fastPiS__param_1
)
{
	.reg .pred 	%p<3>;
	.reg .b32 	%r<36>;
	.reg .b64 	%rd<14>;
	// demoted variable
	.shared .align 4 .b8 _ZZ8fir_fastPiS_E4tmpD[2064];
	// demoted variable
	.shared .align 4 .b8 _ZZ8fir_fastPiS_E4tmpC[20];
	// demoted variable
	.shared .align 4 .b8 _ZZ8fir_fastPiS_E4tmpO[2048];
	ld.param.u64 	%rd3, [_Z8fir_fastPiS__param_0];
	ld.param.u64 	%rd2, [_Z8fir_fastPiS__param_1];
	cvta.to.global.u64 	%rd1, %rd3;
	mov.u32 	%r1, %tid.x;
	mov.u32 	%r5, %ctaid.x;
	mov.u32 	%r2, %ntid.x;
	mad.lo.s32 	%r3, %r5, %r2, %r1;
	mul.wide.s32 	%rd4, %r3, 4;
	add.s64 	%rd5, %rd1, %rd4;
	ld.global.u32 	%r6, [%rd5];
	shl.b32 	%r7, %r1, 2;
	mov.u32 	%r8, _ZZ8fir_fastPiS_E4tmpD;
	add.s32 	%r4, %r8, %r7;
	st.shared.u32 	[%r4], %r6;
	setp.gt.u32 	%p1, %r1, 3;
	@%p1 bra 	$L__BB1_2;
	add.s32 	%r9, %r3, %r2;
	mul.wide.u32 	%rd6, %r9, 4;
	add.s64 	%rd7, %rd1, %rd6;
	ld.global.u32 	%r10, [%rd7];
	shl.b32 	%r11, %r2, 2;
	add.s32 	%r12, %r4, %r11;
	st.shared.u32 	[%r12], %r10;
	bra.uni 	$L__BB1_3;
$L__BB1_2:
	setp.ne.s32 	%p2, %r1, 4;
	@%p2 bra 	$L__BB1_4;
$L__BB1_3:
	mul.wide.u32 	%rd8, %r1, 4;
	mov.u64 	%rd9, C;
	add.s64 	%rd10, %rd9, %rd8;
	ld.const.u32 	%r13, [%rd10];
	mov.u32 	%r15, _ZZ8fir_fastPiS_E4tmpC;
	add.s32 	%r16, %r15, %r7;
	st.shared.u32 	[%r16], %r13;
$L__BB1_4:
	bar.sync 	0;
	mov.u32 	%r18, _ZZ8fir_fastPiS_E4tmpO;
	add.s32 	%r19, %r18, %r7;
	ld.shared.u32 	%r20, [_ZZ8fir_fastPiS_E4tmpC];
	ld.shared.u32 	%r21, [%r4];
	ld.shared.u32 	%r22, [_ZZ8fir_fastPiS_E4tmpC+4];
	ld.shared.u32 	%r23, [%r4+4];
	mul.lo.s32 	%r24, %r23, %r22;
	mad.lo.s32 	%r25, %r21, %r20, %r24;
	ld.shared.u32 	%r26, [_ZZ8fir_fastPiS_E4tmpC+8];
	ld.shared.u32 	%r27, [%r4+8];
	mad.lo.s32 	%r28, %r27, %r26, %r25;
	ld.shared.u32 	%r29, [_ZZ8fir_fastPiS_E4tmpC+12];
	ld.shared.u32 	%r30, [%r4+12];
	mad.lo.s32 	%r31, %r30, %r29, %r28;
	ld.shared.u32 	%r32, [_ZZ8fir_fastPiS_E4tmpC+16];
	ld.shared.u32 	%r33, [%r4+16];
	mad.lo.s32 	%r34, %r33, %r32, %r31;
	st.shared.u32 	[%r19], %r34;
	cvta.to.global.u64 	%rd11, %rd2;
	bar.sync 	0;
	ld.shared.u32 	%r35, [%r19];
	add.s64 	%rd13, %rd11, %rd4;
	st.global.u32 	[%rd13], %r35;
	ret;

}


// ===== COMPILED SASS (sm_100) =====

	.target	sm_100

	.elftype	@"ET_EXEC"


//--------------------- .note.nv.tkinfo           --------------------------
	.section	.note.nv.tkinfo,"",@"SHT_NOTE"
	.sectionflags	@"SHF_NOTE_NV_TKINFO"
	.tkinfo
        /*0018*/ 	.word	0x00000002
        /*0030*/ 	.string	""
        /*0030*/ 	.string	"ptxas"
        /*0030*/ 	.string	"Cuda compilation tools, release 13.0, V13.0.88"
        /*0030*/ 	.string	"Build cuda_13.0.r13.0/compiler.36424714_0"
        /*0030*/ 	.string	"-arch sm_100 -m 64 "



//--------------------- .note.nv.cuinfo           --------------------------
	.section	.note.nv.cuinfo,"",@"SHT_NOTE"
	.sectionflags	@"SHF_NOTE_NV_CUINFO"
        /*0018*/ 	.short	0x0002
        /*001a*/ 	.short	0x0064
        /*001c*/ 	.short	0x0082
	.zero		2


//--------------------- .nv.info                  --------------------------
	.section	.nv.info,"",@"SHT_CUDA_INFO"
	.align	4


	//----- nvinfo : EIATTR_REGCOUNT
	.align		4
        /*0000*/ 	.byte	0x04, 0x2f
        /*0002*/ 	.short	(.L_2 - .L_1)
	.align		4
.L_1:
        /*0004*/ 	.word	index@(_Z3firPiS_)
        /*0008*/ 	.word	0x00000010


	//----- nvinfo : EIATTR_FRAME_SIZE
	.align		4
.L_2:
        /*000c*/ 	.byte	0x04, 0x11
        /*000e*/ 	.short	(.L_4 - .L_3)
	.align		4
.L_3:
        /*0010*/ 	.word	index@(_Z3firPiS_)
        /*0014*/ 	.word	0x00000000


	//----- nvinfo : EIATTR_REGCOUNT
	.align		4
.L_4:
        /*0018*/ 	.byte	0x04, 0x2f
        /*001a*/ 	.short	(.L_6 - .L_5)
	.align		4
.L_5:
        /*001c*/ 	.word	index@(_Z8fir_fastPiS_)
        /*0020*/ 	.word	0x00000010


	//----- nvinfo : EIATTR_FRAME_SIZE
	.align		4
.L_6:
        /*0024*/ 	.byte	0x04, 0x11
        /*0026*/ 	.short	(.L_8 - .L_7)
	.align		4
.L_7:
        /*0028*/ 	.word	index@(_Z8fir_fastPiS_)
        /*002c*/ 	.word	0x00000000


	//----- nvinfo : EIATTR_MIN_STACK_SIZE
	.align		4
.L_8:
        /*0030*/ 	.byte	0x04, 0x12
        /*0032*/ 	.short	(.L_10 - .L_9)
	.align		4
.L_9:
        /*0034*/ 	.word	index@(_Z8fir_fastPiS_)
        /*0038*/ 	.word	0x00000000


	//----- nvinfo : EIATTR_MIN_STACK_SIZE
	.align		4
.L_10:
        /*003c*/ 	.byte	0x04, 0x12
        /*003e*/ 	.short	(.L_12 - .L_11)
	.align		4
.L_11:
        /*0040*/ 	.word	index@(_Z3firPiS_)
        /*0044*/ 	.word	0x00000000
.L_12:


//--------------------- .nv.compat                --------------------------
	.section	.nv.compat,"",@"SHT_CUDA_COMPAT_INFO"
	.align	4
        /*0000*/ 	.byte	0x02, 0x09, 0x00, 0x00, 0x02, 0x02, 0x01, 0x00, 0x02, 0x05, 0x05, 0x00, 0x03, 0x07, 0x01, 0x01
        /*0010*/ 	.byte	0x02, 0x03, 0x00, 0x00, 0x02, 0x06, 0x01, 0x00, 0x04, 0x0b, 0x08, 0x00, 0x09, 0x00, 0x00, 0x00
        /*0020*/ 	.byte	0x00, 0x00, 0x00, 0x00


//--------------------- .nv.info._Z8fir_fastPiS_  --------------------------
	.section	.nv.info._Z8fir_fastPiS_,"",@"SHT_CUDA_INFO"
	.sectionflags	@""
	.align	4


	//----- nvinfo : EIATTR_CUDA_API_VERSION
	.align		4
        /*0000*/ 	.byte	0x04, 0x37
        /*0002*/ 	.short	(.L_14 - .L_13)
.L_13:
        /*0004*/ 	.word	0x00000082


	//----- nvinfo : EIATTR_KPARAM_INFO
	.align		4
.L_14:
        /*0008*/ 	.byte	0x04, 0x17
        /*000a*/ 	.short	(.L_16 - .L_15)
.L_15:
        /*000c*/ 	.word	0x00000000
        /*0010*/ 	.short	0x0001
        /*0012*/ 	.short	0x0008
        /*0014*/ 	.byte	0x00, 0xf5, 0x21, 0x00


	//----- nvinfo : EIATTR_KPARAM_INFO
	.align		4
.L_16:
        /*0018*/ 	.byte	0x04, 0x17
        /*001a*/ 	.short	(.L_18 - .L_17)
.L_17:
        /*001c*/ 	.word	0x00000000
        /*0020*/ 	.short	0x0000
        /*0022*/ 	.short	0x0000
        /*0024*/ 	.byte	0x00, 0xf5, 0x21, 0x00


	//----- nvinfo : EIATTR_SPARSE_MMA_MASK
	.align		4
.L_18:
        /*0028*/ 	.byte	0x03, 0x50
        /*002a*/ 	.short	0x0000


	//----- nvinfo : EIATTR_MAXREG_COUNT
	.align		4
        /*002c*/ 	.byte	0x03, 0x1b
        /*002e*/ 	.short	0x00ff


	//----- nvinfo : EIATTR_NUM_BARRIERS
	.align		4
        /*0030*/ 	.byte	0x02, 0x4c
        /*0032*/ 	.byte	0x01
	.zero		1


	//----- nvinfo : EIATTR_MERCURY_ISA_VERSION
	.align		4
        /*0034*/ 	.byte	0x03, 0x5f
        /*0036*/ 	.short	0x0101


	//----- nvinfo : EIATTR_VRC_CTA_INIT_COUNT
	.align		4
        /*0038*/ 	.byte	0x02, 0x4a
	.zero		1
	.zero		1


	//----- nvinfo : EIATTR_EXIT_INSTR_OFFSETS
	.align		4
        /*003c*/ 	.byte	0x04, 0x1c
        /*003e*/ 	.short	(.L_20 - .L_19)


	//   ....[0]....
.L_19:
        /*0040*/ 	.word	0x00000390


	//----- nvinfo : EIATTR_CRS_STACK_SIZE
	.align		4
.L_20:
        /*0044*/ 	.byte	0x04, 0x1e
        /*0046*/ 	.short	(.L_22 - .L_21)
.L_21:
        /*0048*/ 	.word	0x00000000


	//----- nvinfo : EIATTR_CBANK_PARAM_SIZE
	.align		4
.L_22:
        /*004c*/ 	.byte	0x03, 0x19
        /*004e*/ 	.short	0x0010


	//----- nvinfo : EIATTR_PARAM_CBANK
	.align		4
        /*0050*/ 	.byte	0x04, 0x0a
        /*0052*/ 	.short	(.L_24 - .L_23)
	.align		4
.L_23:
        /*0054*/ 	.word	index@(.nv.constant0._Z8fir_fastPiS_)
        /*0058*/ 	.short	0x0380
        /*005a*/ 	.short	0x0010


	//----- nvinfo : EIATTR_SW_WAR
	.align		4
.L_24:
        /*005c*/ 	.byte	0x04, 0x36
        /*005e*/ 	.short	(.L_26 - .L_25)
.L_25:
        /*0060*/ 	.word	0x00000008
.L_26:


//--------------------- .nv.info._Z3firPiS_       --------------------------
	.section	.nv.info._Z3firPiS_,"",@"SHT_CUDA_INFO"
	.sectionflags	@""
	.align	4


	//----- nvinfo : EIATTR_CUDA_API_VERSION
	.align		4
        /*0000*/ 	.byte	0x04, 0x37
        /*0002*/ 	.short	(.L_28 - .L_27)
.L_27:
        /*0004*/ 	.word	0x00000082


	//----- nvinfo : EIATTR_KPARAM_INFO
	.align		4
.L_28:
        /*0008*/ 	.byte	0x04, 0x17
        /*000a*/ 	.short	(.L_30 - .L_29)
.L_29:
        /*000c*/ 	.word	0x00000000
        /*0010*/ 	.short	0x0001
        /*0012*/ 	.short	0x0008
        /*0014*/ 	.byte	0x00, 0xf5, 0x21, 0x00


	//----- nvinfo : EIATTR_KPARAM_INFO
	.align		4
.L_30:
        /*0018*/ 	.byte	0x04, 0x17
        /*001a*/ 	.short	(.L_32 - .L_31)
.L_31:
        /*001c*/ 	.word	0x00000000
        /*0020*/ 	.short	0x0000
        /*0022*/ 	.short	0x0000
        /*0024*/ 	.byte	0x00, 0xf5, 0x21, 0x00


	//----- nvinfo : EIATTR_SPARSE_MMA_MASK
	.align		4
.L_32:
        /*0028*/ 	.byte	0x03, 0x50
        /*002a*/ 	.short	0x0000


	//----- nvinfo : EIATTR_MAXREG_COUNT
	.align		4
        /*002c*/ 	.byte	0x03, 0x1b
        /*002e*/ 	.short	0x00ff


	//----- nvinfo : EIATTR_MERCURY_ISA_VERSION
	.align		4
        /*0030*/ 	.byte	0x03, 0x5f
        /*0032*/ 	.short	0x0101


	//----- nvinfo : EIATTR_VRC_CTA_INIT_COUNT
	.align		4
        /*0034*/ 	.byte	0x02, 0x4a
	.zero		1
	.zero		1


	//----- nvinfo : EIATTR_EXIT_INSTR_OFFSETS
	.align		4
        /*0038*/ 	.byte	0x04, 0x1c
        /*003a*/ 	.short	(.L_34 - .L_33)


	//   ....[0]....
.L_33:
        /*003c*/ 	.word	0x000001c0


	//----- nvinfo : EIATTR_CBANK_PARAM_SIZE
	.align		4
.L_34:
        /*0040*/ 	.byte	0x03, 0x19
        /*0042*/ 	.short	0x0010


	//----- nvinfo : EIATTR_PARAM_CBANK
	.align		4
        /*0044*/ 	.byte	0x04, 0x0a
        /*0046*/ 	.short	(.L_36 - .L_35)
	.align		4
.L_35:
        /*0048*/ 	.word	index@(.nv.constant0._Z3firPiS_)
        /*004c*/ 	.short	0x0380
        /*004e*/ 	.short	0x0010


	//----- nvinfo : EIATTR_SW_WAR
	.align		4
.L_36:
        /*0050*/ 	.byte	0x04, 0x36
        /*0052*/ 	.short	(.L_38 - .L_37)
.L_37:
        /*0054*/ 	.word	0x00000008
.L_38:


//--------------------- .nv.callgraph             --------------------------
	.section	.nv.callgraph,"",@"SHT_CUDA_CALLGRAPH"
	.align	4
	.sectionentsize	8
	.align		4
        /*0000*/ 	.word	0x00000000
	.align		4
        /*0004*/ 	.word	0xffffffff
	.align		4
        /*0008*/ 	.word	0x00000000
	.align		4
        /*000c*/ 	.word	0xfffffffe
	.align		4
        /*0010*/ 	.word	0x00000000
	.align		4
        /*0014*/ 	.word	0xfffffffd
	.align		4
        /*0018*/ 	.word	0x00000000
	.align		4
        /*001c*/ 	.word	0xfffffffc


//--------------------- .nv.constant3             --------------------------
	.section	.nv.constant3,"a",@progbits
	.align	4
.nv.constant3:
	.type		C,@object
	.size		C,(.L_0 - C)
C:
        /*0000*/ 	.byte	0x01, 0x00, 0x00, 0x00, 0xfe, 0xff, 0xff, 0xff, 0x04, 0x00, 0x00, 0x00, 0xfe, 0xff, 0xff, 0xff
        /*0010*/ 	.byte	0x01, 0x00, 0x00, 0x00
.L_0:


//--------------------- .text._Z8fir_fastPiS_     --------------------------
	.section	.text._Z8fir_fastPiS_,"ax",@progbits
	.align	128
        .global         _Z8fir_fastPiS_
        .type           _Z8fir_fastPiS_,@function
        .size           _Z8fir_fastPiS_,(.L_x_6 - _Z8fir_fastPiS_)
        .other          _Z8fir_fastPiS_,@"STO_CUDA_ENTRY STV_DEFAULT"
_Z8fir_fastPiS_:
.text._Z8fir_fastPiS_:
[----:B------:R-:W-:Y:S01]  /*0000*/  LDC R1, c[0x0][0x37c] ;  /* 0x0000df00ff017b82 */ /* 0x000fe20000000800 */
[----:B------:R-:W0:Y:S07]  /*0010*/  S2R R2, SR_TID.X ;  /* 0x0000000000027919 */ /* 0x000e2e0000002100 */
[----:B------:R-:W1:Y:S01]  /*0020*/  S2UR UR4, SR_CTAID.X ;  /* 0x00000000000479c3 */ /* 0x000e620000002500 */
[----:B------:R-:W2:Y:S07]  /*0030*/  LDCU.64 UR8, c[0x0][0x358] ;  /* 0x00006b00ff0877ac */ /* 0x000eae0008000a00 */
[----:B------:R-:W1:Y:S08]  /*0040*/  LDC R9, c[0x0][0x360] ;  /* 0x0000d800ff097b82 */ /* 0x000e700000000800 */
[----:B------:R-:W3:Y:S01]  /*0050*/  LDC.64 R6, c[0x0][0x380] ;  /* 0x0000e000ff067b82 */ /* 0x000ee20000000a00 */
[----:B0-----:R-:W-:Y:S01]  /*0060*/  ISETP.GT.U32.AND P0, PT, R2, 0x3, PT ;  /* 0x000000030200780c */ /* 0x001fe20003f04070 */
[----:B-1----:R-:W-:-:S04]  /*0070*/  IMAD R0, R9, UR4, R2 ;  /* 0x0000000409007c24 */ /* 0x002fc8000f8e0202 */
[----:B---3--:R-:W-:-:S08]  /*0080*/  IMAD.WIDE R4, R0, 0x4, R6 ;  /* 0x0000000400047825 */ /* 0x008fd000078e0206 */
[----:B------:R-:W-:Y:S01]  /*0090*/  @!P0 IADD3 R3, PT, PT, R0, R9, RZ ;  /* 0x0000000900038210 */ /* 0x000fe20007ffe0ff */
[----:B--2---:R-:W2:Y:S04]  /*00a0*/  LDG.E R4, desc[UR8][R4.64] ;  /* 0x0000000804047981 */ /* 0x004ea8000c1e1900 */
[----:B------:R-:W-:-:S06]  /*00b0*/  @!P0 IMAD.WIDE.U32 R6, R3, 0x4, R6 ;  /* 0x0000000403068825 */ /* 0x000fcc00078e0006 */
[----:B------:R-:W3:Y:S01]  /*00c0*/  @!P0 LDG.E R6, desc[UR8][R6.64] ;  /* 0x0000000806068981 */ /* 0x000ee2000c1e1900 */
[----:B------:R-:W0:Y:S01]  /*00d0*/  S2UR UR7, SR_CgaCtaId ;  /* 0x00000000000779c3 */ /* 0x000e220000008800 */
[----:B------:R-:W-:Y:S02]  /*00e0*/  UMOV UR5, 0x400 ;  /* 0x0000040000057882 */ /* 0x000fe40000000000 */
[----:B0-----:R-:W-:-:S06]  /*00f0*/  ULEA UR6, UR7, UR5, 0x18 ;  /* 0x0000000507067291 */ /* 0x001fcc000f8ec0ff */
[----:B------:R-:W-:-:S04]  /*0100*/  LEA R3, R2, UR6, 0x2 ;  /* 0x0000000602037c11 */ /* 0x000fc8000f8e10ff */
[----:B------:R-:W-:Y:S01]  /*0110*/  @!P0 LEA R9, R9, R3, 0x2 ;  /* 0x0000000309098211 */ /* 0x000fe200078e10ff */
[----:B------:R-:W-:Y:S04]  /*0120*/  BSSY.RECONVERGENT B0, `(.L_x_0) ;  /* 0x000000f000007945 */ /* 0x000fe80003800200 */
[----:B------:R-:W-:Y:S01]  /*0130*/  BSSY.RELIABLE B1, `(.L_x_1) ;  /* 0x0000007000017945 */ /* 0x000fe20003800100 */
[----:B--2---:R0:W-:Y:S04]  /*0140*/  STS [R3], R4 ;  /* 0x0000000403007388 */ /* 0x0041e80000000800 */
[----:B---3--:R0:W-:Y:S01]  /*0150*/  @!P0 STS [R9], R6 ;  /* 0x0000000609008388 */ /* 0x0081e20000000800 */
[----:B------:R-:W-:Y:S05]  /*0160*/  @!P0 BRA `(.L_x_2) ;  /* 0x00000000000c8947 */ /* 0x000fea0003800000 */
[----:B------:R-:W-:-:S13]  /*0170*/  ISETP.NE.AND P0, PT, R2, 0x4, PT ;  /* 0x000000040200780c */ /* 0x000fda0003f05270 */
[----:B------:R-:W-:Y:S05]  /*0180*/  @P0 BREAK.RELIABLE B1 ;  /* 0x0000000000010942 */ /* 0x000fea0003800100 */
[----:B------:R-:W-:Y:S05]  /*0190*/  @P0 BRA `(.L_x_3) ;  /* 0x00000000001c0947 */ /* 0x000fea0003800000 */
.L_x_2:
[----:B------:R-:W-:Y:S05]  /*01a0*/  BSYNC.RELIABLE B1 ;  /* 0x0000000000017941 */ /* 0x000fea0003800100 */
.L_x_1:
[----:B0-----:R-:W-:Y:S01]  /*01b0*/  SHF.L.U32 R4, R2, 0x2, RZ ;  /* 0x0000000202047819 */ /* 0x001fe200000006ff */
[----:B------:R-:W-:-:S04]  /*01c0*/  UIADD3 UR4, UPT, UPT, UR5, 0x810, URZ ;  /* 0x0000081005047890 */ /* 0x000fc8000fffe0ff */
[----:B------:R-:W-:Y:S01]  /*01d0*/  ULEA UR4, UR7, UR4, 0x18 ;  /* 0x0000000407047291 */ /* 0x000fe2000f8ec0ff */
[----:B------:R-:W0:Y:S05]  /*01e0*/  LDC R4, c[0x3][R4] ;  /* 0x00c0000004047b82 */ /* 0x000e2a0000000800 */
[----:B------:R-:W-:-:S05]  /*01f0*/  LEA R5, R2, UR4, 0x2 ;  /* 0x0000000402057c11 */ /* 0x000fca000f8e10ff */
[----:B0-----:R1:W-:Y:S02]  /*0200*/  STS [R5], R4 ;  /* 0x0000000405007388 */ /* 0x0013e40000000800 */
.L_x_3:
[----:B------:R-:W-:Y:S05]  /*0210*/  BSYNC.RECONVERGENT B0 ;  /* 0x0000000000007941 */ /* 0x000fea0003800200 */
.L_x_0:
[----:B------:R-:W-:Y:S05]  /*0220*/  WARPSYNC.ALL ;  /* 0x0000000000007948 */ /* 0x000fea0003800000 */
[----:B------:R-:W-:Y:S01]  /*0230*/  BAR.SYNC.DEFER_BLOCKING 0x0 ;  /* 0x0000000000007b1d */ /* 0x000fe20000010000 */
[----:B------:R-:W-:-:S04]  /*0240*/  UIADD3 UR4, UPT, UPT, UR5, 0x824, URZ ;  /* 0x0000082405047890 */ /* 0x000fc8000fffe0ff */
[----:B------:R-:W-:Y:S01]  /*0250*/  ULEA UR4, UR7, UR4, 0x18 ;  /* 0x0000000407047291 */ /* 0x000fe2000f8ec0ff */
[----:B------:R-:W-:Y:S04]  /*0260*/  LDS R8, [R3+0x4] ;  /* 0x0000040003087984 */ /* 0x000fe80000000800 */
[----:B01----:R-:W0:Y:S04]  /*0270*/  LDS.128 R4, [UR6+0x810] ;  /* 0x00081006ff047984 */ /* 0x003e280008000c00 */
[----:B------:R-:W1:Y:S04]  /*0280*/  LDS R9, [R3] ;  /* 0x0000000003097984 */ /* 0x000e680000000800 */
[----:B------:R-:W2:Y:S04]  /*0290*/  LDS R10, [R3+0x8] ;  /* 0x00000800030a7984 */ /* 0x000ea80000000800 */
[----:B------:R-:W3:Y:S04]  /*02a0*/  LDS R11, [R3+0xc] ;  /* 0x00000c00030b7984 */ /* 0x000ee80000000800 */
[----:B------:R4:W-:Y:S04]  /*02b0*/  LDS R12, [R3+0x10] ;  /* 0x00001000030c7984 */ /* 0x0009e80000000800 */
[----:B------:R-:W5:Y:S01]  /*02c0*/  LDS R13, [UR6+0x820] ;  /* 0x00082006ff0d7984 */ /* 0x000f620008000800 */
[----:B0-----:R-:W-:-:S04]  /*02d0*/  IMAD R5, R8, R5, RZ ;  /* 0x0000000508057224 */ /* 0x001fc800078e02ff */
[----:B-1----:R-:W-:Y:S01]  /*02e0*/  IMAD R5, R4, R9, R5 ;  /* 0x0000000904057224 */ /* 0x002fe200078e0205 */
[----:B------:R-:W-:Y:S02]  /*02f0*/  LEA R4, R2, UR4, 0x2 ;  /* 0x0000000402047c11 */ /* 0x000fe4000f8e10ff */
[----:B----4-:R-:W0:Y:S01]  /*0300*/  LDC.64 R2, c[0x0][0x388] ;  /* 0x0000e200ff027b82 */ /* 0x010e220000000a00 */
[----:B--2---:R-:W-:-:S04]  /*0310*/  IMAD R6, R10, R6, R5 ;  /* 0x000000060a067224 */ /* 0x004fc800078e0205 */
[----:B---3--:R-:W-:-:S04]  /*0320*/  IMAD R6, R11, R7, R6 ;  /* 0x000000070b067224 */ /* 0x008fc800078e0206 */
[----:B-----5:R-:W-:-:S05]  /*0330*/  IMAD R13, R13, R12, R6 ;  /* 0x0000000c0d0d7224 */ /* 0x020fca00078e0206 */
[----:B------:R-:W-:Y:S01]  /*0340*/  STS [R4], R13 ;  /* 0x0000000d04007388 */ /* 0x000fe20000000800 */
[----:B------:R-:W-:Y:S01]  /*0350*/  BAR.SYNC.DEFER_BLOCKING 0x0 ;  /* 0x0000000000007b1d */ /* 0x000fe20000010000 */
[----:B0-----:R-:W-:-:S05]  /*0360*/  IMAD.WIDE R2, R0, 0x4, R2 ;  /* 0x0000000400027825 */ /* 0x001fca00078e0202 */
[----:B------:R-:W0:Y:S04]  /*0370*/  LDS R5, [R4] ;  /* 0x0000000004057984 */ /* 0x000e280000000800 */
[----:B0-----:R-:W-:Y:S01]  /*0380*/  STG.E desc[UR8][R2.64], R5 ;  /* 0x0000000502007986 */ /* 0x001fe2000c101908 */
[----:B------:R-:W-:Y:S05]  /*0390*/  EXIT ;  /* 0x000000000000794d */ /* 0x000fea0003800000 */
.L_x_4:
[----:B------:R-:W-:-:S00]  /*03a0*/  BRA `(.L_x_4) ;  /* 0xfffffffc00fc7947 */ /* 0x000fc0000383ffff */
[----:B------:R-:W-:-:S00]  /*03b0*/  NOP ;  /* 0x0000000000007918 */ /* 0x000fc00000000000 */
        /* <DEDUP_REMOVED lines=12> */
.L_x_6:


//--------------------- .text._Z3firPiS_          --------------------------
	.section	.text._Z3firPiS_,"ax",@progbits
	.align	128
        .global         _Z3firPiS_
        .type           _Z3firPiS_,@function
        .size           _Z3firPiS_,(.L_x_7 - _Z3firPiS_)
        .other          _Z3firPiS_,@"STO_CUDA_ENTRY STV_DEFAULT"
_Z3firPiS_:
.text._Z3firPiS_:
[----:B------:R-:W-:Y:S01]  /*0000*/  LDC R1, c[0x0][0x37c] ;  /* 0x0000df00ff017b82 */ /* 0x000fe20000000800 */
[----:B------:R-:W0:Y:S07]  /*0010*/  S2R R7, SR_TID.X ;  /* 0x0000000000077919 */ /* 0x000e2e0000002100 */
[----:B------:R-:W0:Y:S01]  /*0020*/  S2UR UR6, SR_CTAID.X ;  /* 0x00000000000679c3 */ /* 0x000e220000002500 */
[----:B------:R-:W1:Y:S01]  /*0030*/  LDCU.64 UR4, c[0x0][0x358] ;  /* 0x00006b00ff0477ac */ /* 0x000e620008000a00 */
[----:B------:R-:W2:Y:S06]  /*0040*/  LDCU.128 UR8, c[0x3][URZ] ;  /* 0x00c00000ff0877ac */ /* 0x000eac0008000c00 */
[----:B------:R-:W0:Y:S08]  /*0050*/  LDC R0, c[0x0][0x360] ;  /* 0x0000d800ff007b82 */ /* 0x000e300000000800 */
[----:B------:R-:W3:Y:S08]  /*0060*/  LDC.64 R2, c[0x0][0x388] ;  /* 0x0000e200ff027b82 */ /* 0x000ef00000000a00 */
[----:B------:R-:W4:Y:S01]  /*0070*/  LDC.64 R4, c[0x0][0x380] ;  /* 0x0000e000ff047b82 */ /* 0x000f220000000a00 */
[----:B0-----:R-:W-:Y:S01]  /*0080*/  IMAD R7, R0, UR6, R7 ;  /* 0x0000000600077c24 */ /* 0x001fe2000f8e0207 */
[----:B------:R-:W0:Y:S03]  /*0090*/  LDCU UR6, c[0x3][0x10] ;  /* 0x00c00200ff0677ac */ /* 0x000e260008000800 */
[----:B---3--:R-:W-:-:S05]  /*00a0*/  IMAD.WIDE R2, R7, 0x4, R2 ;  /* 0x0000000407027825 */ /* 0x008fca00078e0202 */
[----:B-1----:R-:W-:Y:S01]  /*00b0*/  STG.E desc[UR4][R2.64], RZ ;  /* 0x000000ff02007986 */ /* 0x002fe2000c101904 */
[----:B----4-:R-:W-:-:S05]  /*00c0*/  IMAD.WIDE R4, R7, 0x4, R4 ;  /* 0x0000000407047825 */ /* 0x010fca00078e0204 */
[----:B------:R-:W2:Y:S02]  /*00d0*/  LDG.E R0, desc[UR4][R4.64] ;  /* 0x0000000404007981 */ /* 0x000ea4000c1e1900 */
[----:B--2---:R-:W-:-:S05]  /*00e0*/  IMAD R7, R0, UR8, RZ ;  /* 0x0000000800077c24 */ /* 0x004fca000f8e02ff */
[----:B------:R0:W-:Y:S04]  /*00f0*/  STG.E desc[UR4][R2.64], R7 ;  /* 0x0000000702007986 */ /* 0x0001e8000c101904 */
[----:B------:R-:W2:Y:S02]  /*0100*/  LDG.E R0, desc[UR4][R4.64+0x4] ;  /* 0x0000040404007981 */ /* 0x000ea4000c1e1900 */
[----:B--2---:R-:W-:-:S05]  /*0110*/  IMAD R9, R0, UR9, R7 ;  /* 0x0000000900097c24 */ /* 0x004fca000f8e0207 */
[----:B------:R-:W-:Y:S04]  /*0120*/  STG.E desc[UR4][R2.64], R9 ;  /* 0x0000000902007986 */ /* 0x000fe8000c101904 */
[----:B------:R-:W2:Y:S02]  /*0130*/  LDG.E R0, desc[UR4][R4.64+0x8] ;  /* 0x0000080404007981 */ /* 0x000ea4000c1e1900 */
[----:B--2---:R-:W-:-:S05]  /*0140*/  IMAD R11, R0, UR10, R9 ;  /* 0x0000000a000b7c24 */ /* 0x004fca000f8e0209 */
[----:B------:R-:W-:Y:S04]  /*0150*/  STG.E desc[UR4][R2.64], R11 ;  /* 0x0000000b02007986 */ /* 0x000fe8000c101904 */
[----:B------:R-:W2:Y:S02]  /*0160*/  LDG.E R0, desc[UR4][R4.64+0xc] ;  /* 0x00000c0404007981 */ /* 0x000ea4000c1e1900 */
[----:B--2---:R-:W-:-:S05]  /*0170*/  IMAD R13, R0, UR11, R11 ;  /* 0x0000000b000d7c24 */ /* 0x004fca000f8e020b */
[----:B------:R-:W-:Y:S04]  /*0180*/  STG.E desc[UR4][R2.64], R13 ;  /* 0x0000000d02007986 */ /* 0x000fe8000c101904 */
[----:B------:R-:W0:Y:S02]  /*0190*/  LDG.E R0, desc[UR4][R4.64+0x10] ;  /* 0x0000100404007981 */ /* 0x000e24000c1e1900 */
[----:B0-----:R-:W-:-:S05]  /*01a0*/  IMAD R7, R0, UR6, R13 ;  /* 0x0000000600077c24 */ /* 0x001fca000f8e020d */
[----:B------:R-:W-:Y:S01]  /*01b0*/  STG.E desc[UR4][R2.64], R7 ;  /* 0x0000000702007986 */ /* 0x000fe2000c101904 */
[----:B------:R-:W-:Y:S05]  /*01c0*/  EXIT ;  /* 0x000000000000794d */ /* 0x000fea0003800000 */
.L_x_5:
        /* <DEDUP_REMOVED lines=11> */
.L_x_7:


//--------------------- .nv.shared._Z8fir_fastPiS_ --------------------------
	.section	.nv.shared._Z8fir_fastPiS_,"aw",@nobits
	.sectionflags	@""
	.align	4
.nv.shared._Z8fir_fastPiS_:
	.zero		5156


//--------------------- .nv.shared.reserved.0     --------------------------
	.section	.nv.shared.reserved.0,"aw",@nobits
	.weak		__nv_reservedSMEM_offset_0_alias
	.size		__nv_reservedSMEM_offset_0_alias, 0, 64
	.other		__nv_reservedSMEM_offset_0_alias,@"STO_CUDA_RESERVED_SHARED STV_DEFAULT"
__nv_reservedSMEM_offset_0_alias:
	.zero		0
	.zero		64


//--------------------- .nv.constant0._Z8fir_fastPiS_ --------------------------
	.section	.nv.constant0._Z8fir_fastPiS_,"a",@progbits
	.sectionflags	@""
	.align	4
.nv.constant0._Z8fir_fastPiS_:
	.zero		912


//--------------------- .nv.constant0._Z3firPiS_  --------------------------
	.section	.nv.constant0._Z3firPiS_,"a",@progbits
	.sectionflags	@""
	.align	4
.nv.constant0._Z3firPiS_:
	.zero		912


//--------------------- SYMBOLS --------------------------

	.type		.nv.reservedSmem.offset0,@object
	.size		.nv.reservedSmem.offset0,0x4
	.type		.nv.reservedSmem.cap,@object
	.size		.nv.reservedSmem.cap,0x4
